	.headerflags	@"EF_CUDA_TEXMODE_UNIFIED EF_CUDA_64BIT_ADDRESS EF_CUDA_ACCELERATORS EF_CUDA_SM90 EF_CUDA_VIRTUAL_SM(EF_CUDA_SM90)"
	.elftype	@"ET_EXEC"


//--------------------- .nv.info                  --------------------------
	.section	.nv.info,"",@"SHT_CUDA_INFO"
	.align	4


	//----- nvinfo : EIATTR_REGCOUNT
	.align		4
        /*0000*/ 	.byte	0x04, 0x2f
        /*0002*/ 	.short	(.L_1 - .L_0)
	.align		4
.L_0:
        /*0004*/ 	.word	index@(triton_poi_fused_convolution_neg_relu_threshold_backward_1)
        /*0008*/ 	.word	0x0000000c


	//----- nvinfo : EIATTR_MIN_STACK_SIZE
	.align		4
.L_1:
        /*000c*/ 	.byte	0x04, 0x12
        /*000e*/ 	.short	(.L_3 - .L_2)
	.align		4
.L_2:
        /*0010*/ 	.word	index@(triton_poi_fused_convolution_neg_relu_threshold_backward_1)
        /*0014*/ 	.word	0x00000000


	//----- nvinfo : EIATTR_FRAME_SIZE
	.align		4
.L_3:
        /*0018*/ 	.byte	0x04, 0x11
        /*001a*/ 	.short	(.L_5 - .L_4)
	.align		4
.L_4:
        /*001c*/ 	.word	index@(triton_poi_fused_convolution_neg_relu_threshold_backward_1)
        /*0020*/ 	.word	0x00000000


	//----- nvinfo : EIATTR_MIN_STACK_SIZE
	.align		4
.L_5:
        /*0024*/ 	.byte	0x04, 0x12
        /*0026*/ 	.short	(.L_7 - .L_6)
	.align		4
.L_6:
        /*0028*/ 	.word	index@(triton_poi_fused_convolution_neg_relu_threshold_backward_1)
        /*002c*/ 	.word	0x00000000
.L_7:


//--------------------- .nv.info.triton_poi_fused_convolution_neg_relu_threshold_backward_1 --------------------------
	.section	.nv.info.triton_poi_fused_convolution_neg_relu_threshold_backward_1,"",@"SHT_CUDA_INFO"
	.sectionflags	@""
	.align	4


	//----- nvinfo : EIATTR_CUDA_API_VERSION
	.align		4
        /*0000*/ 	.byte	0x04, 0x37
        /*0002*/ 	.short	(.L_9 - .L_8)
.L_8:
        /*0004*/ 	.word	0x0000007c


	//----- nvinfo : EIATTR_KPARAM_INFO
	.align		4
.L_9:
        /*0008*/ 	.byte	0x04, 0x17
        /*000a*/ 	.short	(.L_11 - .L_10)
.L_10:
        /*000c*/ 	.word	0x00000000
        /*0010*/ 	.short	0x0004
        /*0012*/ 	.short	0x0020
        /*0014*/ 	.byte	0x00, 0xf0, 0x11, 0x00


	//----- nvinfo : EIATTR_KPARAM_INFO
	.align		4
.L_11:
        /*0018*/ 	.byte	0x04, 0x17
        /*001a*/ 	.short	(.L_13 - .L_12)
.L_12:
        /*001c*/ 	.word	0x00000000
        /*0020*/ 	.short	0x0003
        /*0022*/ 	.short	0x0018
        /*0024*/ 	.byte	0x00, 0xf4, 0x21, 0x00


	//----- nvinfo : EIATTR_KPARAM_INFO
	.align		4
.L_13:
        /*0028*/ 	.byte	0x04, 0x17
        /*002a*/ 	.short	(.L_15 - .L_14)
.L_14:
        /*002c*/ 	.word	0x00000000
        /*0030*/ 	.short	0x0002
        /*0032*/ 	.short	0x0010
        /*0034*/ 	.byte	0x00, 0xf4, 0x21, 0x00


	//----- nvinfo : EIATTR_KPARAM_INFO
	.align		4
.L_15:
        /*0038*/ 	.byte	0x04, 0x17
        /*003a*/ 	.short	(.L_17 - .L_16)
.L_16:
        /*003c*/ 	.word	0x00000000
        /*0040*/ 	.short	0x0001
        /*0042*/ 	.short	0x0008
        /*0044*/ 	.byte	0x00, 0xf4, 0x21, 0x00


	//----- nvinfo : EIATTR_KPARAM_INFO
	.align		4
.L_17:
        /*0048*/ 	.byte	0x04, 0x17
        /*004a*/ 	.short	(.L_19 - .L_18)
.L_18:
        /*004c*/ 	.word	0x00000000
        /*0050*/ 	.short	0x0000
        /*0052*/ 	.short	0x0000
        /*0054*/ 	.byte	0x00, 0xf4, 0x21, 0x00


	//----- nvinfo : EIATTR_SPARSE_MMA_MASK
	.align		4
.L_19:
        /*0058*/ 	.byte	0x03, 0x50
        /*005a*/ 	.short	0x0000


	//----- nvinfo : EIATTR_MAXREG_COUNT
	.align		4
        /*005c*/ 	.byte	0x03, 0x1b
        /*005e*/ 	.short	0x00ff


	//----- nvinfo : EIATTR_EXIT_INSTR_OFFSETS
	.align		4
        /*0060*/ 	.byte	0x04, 0x1c
        /*0062*/ 	.short	(.L_21 - .L_20)


	//   ....[0]....
.L_20:
        /*0064*/ 	.word	0x00000270


	//----- nvinfo : EIATTR_REQNTID
	.align		4
.L_21:
        /*0068*/ 	.byte	0x04, 0x10
        /*006a*/ 	.short	(.L_23 - .L_22)
.L_22:
        /*006c*/ 	.word	0x00000080
        /*0070*/ 	.word	0x00000001
        /*0074*/ 	.word	0x00000001


	//----- nvinfo : EIATTR_CBANK_PARAM_SIZE
	.align		4
.L_23:
        /*0078*/ 	.byte	0x03, 0x19
        /*007a*/ 	.short	0x0024


	//----- nvinfo : EIATTR_PARAM_CBANK
	.align		4
        /*007c*/ 	.byte	0x04, 0x0a
        /*007e*/ 	.short	(.L_25 - .L_24)
	.align		4
.L_24:
        /*0080*/ 	.word	index@(.nv.constant0.triton_poi_fused_convolution_neg_relu_threshold_backward_1)
        /*0084*/ 	.short	0x0210
        /*0086*/ 	.short	0x0024


	//----- nvinfo : EIATTR_SW_WAR
	.align		4
.L_25:
        /*0088*/ 	.byte	0x04, 0x36
        /*008a*/ 	.short	(.L_27 - .L_26)
.L_26:
        /*008c*/ 	.word	0x00000008
.L_27:


//--------------------- .nv.callgraph             --------------------------
	.section	.nv.callgraph,"",@"SHT_CUDA_CALLGRAPH"
	.align	4
	.sectionentsize	8
	.align		4
        /*0000*/ 	.word	0x00000000
	.align		4
        /*0004*/ 	.word	0xffffffff
	.align		4
        /*0008*/ 	.word	0x00000000
	.align		4
        /*000c*/ 	.word	0xfffffffe
	.align		4
        /*0010*/ 	.word	0x00000000
	.align		4
        /*0014*/ 	.word	0xfffffffd
	.align		4
        /*0018*/ 	.word	0x00000000
	.align		4
        /*001c*/ 	.word	0xfffffffc


//--------------------- .text.triton_poi_fused_convolution_neg_relu_threshold_backward_1 --------------------------
	.section	.text.triton_poi_fused_convolution_neg_relu_threshold_backward_1,"ax",@progbits
	.align	128
        .global         triton_poi_fused_convolution_neg_relu_threshold_backward_1
        .type           triton_poi_fused_convolution_neg_relu_threshold_backward_1,@function
        .size           triton_poi_fused_convolution_neg_relu_threshold_backward_1,(.L_x_1 - triton_poi_fused_convolution_neg_relu_threshold_backward_1)
        .other          triton_poi_fused_convolution_neg_relu_threshold_backward_1,@"STO_CUDA_ENTRY STV_DEFAULT"
triton_poi_fused_convolution_neg_relu_threshold_backward_1:
.text.triton_poi_fused_convolution_neg_relu_threshold_backward_1:
[----:B------:R-:W-:Y:S01]  /*0000*/  LDC R1, c[0x0][0x28] ;  /* 0x00000a00ff017b82 */ /* 0x000fe20000000800 */
[----:B------:R-:W1:Y:S07]  /*0010*/  S2R R0, SR_TID.X ;  /* 0x0000000000007919 */ /* 0x000e6e0000002100 */
[----:B------:R-:W2:Y:S01]  /*0020*/  LDC.64 R4, c[0x0][0x218] ;  /* 0x00008600ff047b82 */ /* 0x000ea20000000a00 */
[----:B------:R-:W-:Y:S01]  /*0030*/  ULDC.64 UR4, c[0x0][0x208] ;  /* 0x0000820000047ab9 */ /* 0x000fe20000000a00 */
[----:B------:R-:W-:Y:S01]  /*0040*/  ULDC.64 UR6, c[0x0][0x220] ;  /* 0x0000880000067ab9 */ /* 0x000fe20000000a00 */
[----:B------:R-:W3:Y:S01]  /*0050*/  S2R R7, SR_CTAID.X ;  /* 0x0000000000077919 */ /* 0x000ee20000002500 */
[----:B------:R-:W-:Y:S01]  /*0060*/  ULDC.64 UR8, c[0x0][0x228] ;  /* 0x00008a0000087ab9 */ /* 0x000fe20000000a00 */
[----:B-1----:R-:W-:-:S02]  /*0070*/  LOP3.LUT R0, R0, 0x7f, RZ, 0xc0, !PT ;  /* 0x0000007f00007812 */ /* 0x002fc400078ec0ff */
[----:B---3--:R-:W-:-:S03]  /*0080*/  SHF.R.S32.HI R2, RZ, 0x18, R7 ;  /* 0x00000018ff027819 */ /* 0x008fc60000011407 */
[----:B------:R-:W-:Y:S01]  /*0090*/  IMAD R7, R7, 0x80, R0 ;  /* 0x0000008007077824 */ /* 0x000fe200078e0200 */
[----:B------:R-:W-:Y:S02]  /*00a0*/  SGXT R0, R2, 0x1 ;  /* 0x000000010200781a */ /* 0x000fe40000000200 */
[----:B------:R-:W1:Y:S02]  /*00b0*/  LDC.64 R2, c[0x0][0x210] ;  /* 0x00008400ff027b82 */ /* 0x000e640000000a00 */
[----:B------:R-:W-:-:S04]  /*00c0*/  LEA.HI R0, R0, R7, RZ, 0x8 ;  /* 0x0000000700007211 */ /* 0x000fc800078f40ff */
[----:B------:R-:W-:-:S05]  /*00d0*/  SHF.R.S32.HI R0, RZ, 0x8, R0 ;  /* 0x00000008ff007819 */ /* 0x000fca0000011400 */
[----:B------:R-:W-:-:S05]  /*00e0*/  IMAD.HI R6, R0, 0x2aaaaaab, RZ ;  /* 0x2aaaaaab00067827 */ /* 0x000fca00078e02ff */
[----:B------:R-:W-:-:S04]  /*00f0*/  SHF.R.U32.HI R9, RZ, 0x1f, R6 ;  /* 0x0000001fff097819 */ /* 0x000fc80000011606 */
[----:B------:R-:W-:Y:S01]  /*0100*/  LEA.HI R9, R6, R9, RZ, 0x1e ;  /* 0x0000000906097211 */ /* 0x000fe200078ff0ff */
[----:B-1----:R-:W-:-:S04]  /*0110*/  IMAD.WIDE R2, R7, 0x4, R2 ;  /* 0x0000000407027825 */ /* 0x002fc800078e0202 */
[----:B------:R-:W-:Y:S02]  /*0120*/  IMAD R9, R9, -0x18, R0 ;  /* 0xffffffe809097824 */ /* 0x000fe400078e0200 */
[----:B------:R-:W3:Y:S02]  /*0130*/  LDG.E R2, desc[UR4][R2.64] ;  /* 0x0000000402027981 */ /* 0x000ee4000c1e1900 */
[----:B--2---:R-:W-:-:S06]  /*0140*/  IMAD.WIDE R4, R9, 0x4, R4 ;  /* 0x0000000409047825 */ /* 0x004fcc00078e0204 */
[----:B------:R1:W3:Y:S01]  /*0150*/  LDG.E.EL R5, desc[UR4][R4.64] ;  /* 0x0000000404057981 */ /* 0x0002e2000c2e1900 */
[----:B------:R-:W-:Y:S02]  /*0160*/  SHF.R.S32.HI R8, RZ, 0x1f, R7 ;  /* 0x0000001fff087819 */ /* 0x000fe40000011407 */
[----:B-1----:R-:W-:Y:S01]  /*0170*/  IADD3 R4, P3, R7, UR8, RZ ;  /* 0x0000000807047c10 */ /* 0x002fe2000ff7e0ff */
[C---:B---3--:R-:W-:Y:S01]  /*0180*/  FADD R0, R2.reuse, R5 ;  /* 0x0000000502007221 */ /* 0x048fe20000000000 */
[----:B------:R-:W-:-:S03]  /*0190*/  FSETP.GEU.AND P1, PT, R2, -R5, PT ;  /* 0x800000050200720b */ /* 0x000fc60003f2e000 */
[----:B------:R-:W-:Y:S01]  /*01a0*/  FADD R6, RZ, -R0 ;  /* 0x80000000ff067221 */ /* 0x000fe20000000000 */
[C---:B------:R-:W-:Y:S02]  /*01b0*/  FSETP.GEU.AND P0, PT, -R0.reuse, RZ, PT ;  /* 0x000000ff0000720b */ /* 0x040fe40003f0e100 */
[----:B------:R-:W-:Y:S02]  /*01c0*/  FSEL R0, R0, RZ, P1 ;  /* 0x000000ff00007208 */ /* 0x000fe40000800000 */
[----:B------:R-:W-:Y:S02]  /*01d0*/  FSEL R6, R6, RZ, P0 ;  /* 0x000000ff06067208 */ /* 0x000fe40000000000 */
[----:B------:R-:W-:Y:S02]  /*01e0*/  IADD3 R2, P2, R7, UR6, RZ ;  /* 0x0000000607027c10 */ /* 0x000fe4000ff5e0ff */
[----:B------:R-:W-:Y:S02]  /*01f0*/  FSETP.GTU.AND P0, PT, R6, RZ, PT ;  /* 0x000000ff0600720b */ /* 0x000fe40003f0c000 */
[----:B------:R-:W-:-:S02]  /*0200*/  FSETP.GTU.AND P1, PT, R0, RZ, PT ;  /* 0x000000ff0000720b */ /* 0x000fc40003f2c000 */
[----:B------:R-:W-:Y:S02]  /*0210*/  IADD3.X R3, R8, UR7, RZ, P2, !PT ;  /* 0x0000000708037c10 */ /* 0x000fe400097fe4ff */
[----:B------:R-:W-:Y:S02]  /*0220*/  SEL R7, RZ, 0x1, P0 ;  /* 0x00000001ff077807 */ /* 0x000fe40000000000 */
[----:B------:R-:W-:Y:S02]  /*0230*/  IADD3.X R5, R8, UR9, RZ, P3, !PT ;  /* 0x0000000908057c10 */ /* 0x000fe40009ffe4ff */
[----:B------:R-:W-:Y:S01]  /*0240*/  SEL R9, RZ, 0x1, P1 ;  /* 0x00000001ff097807 */ /* 0x000fe20000800000 */
[----:B------:R-:W-:Y:S04]  /*0250*/  STG.E.U8 desc[UR4][R2.64], R7 ;  /* 0x0000000702007986 */ /* 0x000fe8000c101104 */
[----:B------:R-:W-:Y:S01]  /*0260*/  STG.E.U8 desc[UR4][R4.64], R9 ;  /* 0x0000000904007986 */ /* 0x000fe2000c101104 */
[----:B------:R-:W-:Y:S05]  /*0270*/  EXIT ;  /* 0x000000000000794d */ /* 0x000fea0003800000 */
.L_x_0:
[----:B------:R-:W-:-:S00]  /*0280*/  BRA `(.L_x_0) ;  /* 0xfffffffc00fc7947 */ /* 0x000fc0000383ffff */
[----:B------:R-:W-:-:S00]  /*0290*/  NOP ;  /* 0x0000000000007918 */ /* 0x000fc00000000000 */
        /* <DEDUP_REMOVED lines=14> */
.L_x_1:


//--------------------- .nv.constant0.triton_poi_fused_convolution_neg_relu_threshold_backward_1 --------------------------
	.section	.nv.constant0.triton_poi_fused_convolution_neg_relu_threshold_backward_1,"a",@progbits
	.sectionflags	@""
	.align	4
.nv.constant0.triton_poi_fused_convolution_neg_relu_threshold_backward_1:
	.zero		564
